//
// Generated by NVIDIA NVVM Compiler
//
// Compiler Build ID: CL-36424714
// Cuda compilation tools, release 13.0, V13.0.88
// Based on NVVM 20.0.0
//

.version 9.0
.target sm_100
.address_size 64

	// .globl	_Z13matrix_kernelPiS_ii

.visible .entry _Z13matrix_kernelPiS_ii(
	.param .u64 .ptr .align 1 _Z13matrix_kernelPiS_ii_param_0,
	.param .u64 .ptr .align 1 _Z13matrix_kernelPiS_ii_param_1,
	.param .u32 _Z13matrix_kernelPiS_ii_param_2,
	.param .u32 _Z13matrix_kernelPiS_ii_param_3
)
{
	.reg .b32 	%r<16>;
	.reg .b64 	%rd<9>;

	ld.param.u64 	%rd1, [_Z13matrix_kernelPiS_ii_param_0];
	ld.param.u64 	%rd2, [_Z13matrix_kernelPiS_ii_param_1];
	ld.param.u32 	%r1, [_Z13matrix_kernelPiS_ii_param_2];
	ld.param.u32 	%r2, [_Z13matrix_kernelPiS_ii_param_3];
	cvta.to.global.u64 	%rd3, %rd1;
	cvta.to.global.u64 	%rd4, %rd2;
	mov.u32 	%r3, %tid.x;
	mov.u32 	%r4, %ntid.x;
	mov.u32 	%r5, %ctaid.x;
	mad.lo.s32 	%r6, %r4, %r5, %r3;
	shl.b32 	%r7, %r6, %r1;
	add.s32 	%r8, %r2, %r1;
	mov.b32 	%r9, -1;
	shl.b32 	%r10, %r9, %r8;
	not.b32 	%r11, %r10;
	and.b32  	%r12, %r7, %r11;
	shr.s32 	%r13, %r6, %r2;
	add.s32 	%r14, %r12, %r13;
	mul.wide.s32 	%rd5, %r14, 4;
	add.s64 	%rd6, %rd4, %rd5;
	ld.global.u32 	%r15, [%rd6];
	mul.wide.s32 	%rd7, %r6, 4;
	add.s64 	%rd8, %rd3, %rd7;
	st.global.u32 	[%rd8], %r15;
	ret;

}


// ===== COMPILED SASS (sm_100) =====

	.target	sm_100

	.elftype	@"ET_EXEC"


//--------------------- .note.nv.tkinfo           --------------------------
	.section	.note.nv.tkinfo,"",@"SHT_NOTE"
	.sectionflags	@"SHF_NOTE_NV_TKINFO"
	.tkinfo
        /*0018*/ 	.word	0x00000002
        /*0030*/ 	.string	""
        /*0030*/ 	.string	"ptxas"
        /*0030*/ 	.string	"Cuda compilation tools, release 13.0, V13.0.88"
        /*0030*/ 	.string	"Build cuda_13.0.r13.0/compiler.36424714_0"
        /*0030*/ 	.string	"-arch sm_100 -m 64 "



//--------------------- .note.nv.cuinfo           --------------------------
	.section	.note.nv.cuinfo,"",@"SHT_NOTE"
	.sectionflags	@"SHF_NOTE_NV_CUINFO"
        /*0018*/ 	.short	0x0002
        /*001a*/ 	.short	0x0064
        /*001c*/ 	.short	0x0082
	.zero		2


//--------------------- .nv.info                  --------------------------
	.section	.nv.info,"",@"SHT_CUDA_INFO"
	.align	4


	//----- nvinfo : EIATTR_REGCOUNT
	.align		4
        /*0000*/ 	.byte	0x04, 0x2f
        /*0002*/ 	.short	(.L_1 - .L_0)
	.align		4
.L_0:
        /*0004*/ 	.word	index@(_Z13matrix_kernelPiS_ii)
        /*0008*/ 	.word	0x0000000a


	//----- nvinfo : EIATTR_FRAME_SIZE
	.align		4
.L_1:
        /*000c*/ 	.byte	0x04, 0x11
        /*000e*/ 	.short	(.L_3 - .L_2)
	.align		4
.L_2:
        /*0010*/ 	.word	index@(_Z13matrix_kernelPiS_ii)
        /*0014*/ 	.word	0x00000000


	//----- nvinfo : EIATTR_MIN_STACK_SIZE
	.align		4
.L_3:
        /*0018*/ 	.byte	0x04, 0x12
        /*001a*/ 	.short	(.L_5 - .L_4)
	.align		4
.L_4:
        /*001c*/ 	.word	index@(_Z13matrix_kernelPiS_ii)
        /*0020*/ 	.word	0x00000000
.L_5:


//--------------------- .nv.compat                --------------------------
	.section	.nv.compat,"",@"SHT_CUDA_COMPAT_INFO"
	.align	4
        /*0000*/ 	.byte	0x02, 0x09, 0x00, 0x00, 0x02, 0x02, 0x01, 0x00, 0x02, 0x05, 0x05, 0x00, 0x03, 0x07, 0x01, 0x01
        /*0010*/ 	.byte	0x02, 0x03, 0x00, 0x00, 0x02, 0x06, 0x01, 0x00, 0x04, 0x0b, 0x08, 0x00, 0x09, 0x00, 0x00, 0x00
        /*0020*/ 	.byte	0x00, 0x00, 0x00, 0x00


//--------------------- .nv.info._Z13matrix_kernelPiS_ii --------------------------
	.section	.nv.info._Z13matrix_kernelPiS_ii,"",@"SHT_CUDA_INFO"
	.sectionflags	@""
	.align	4


	//----- nvinfo : EIATTR_CUDA_API_VERSION
	.align		4
        /*0000*/ 	.byte	0x04, 0x37
        /*0002*/ 	.short	(.L_7 - .L_6)
.L_6:
        /*0004*/ 	.word	0x00000082


	//----- nvinfo : EIATTR_KPARAM_INFO
	.align		4
.L_7:
        /*0008*/ 	.byte	0x04, 0x17
        /*000a*/ 	.short	(.L_9 - .L_8)
.L_8:
        /*000c*/ 	.word	0x00000000
        /*0010*/ 	.short	0x0003
        /*0012*/ 	.short	0x0014
        /*0014*/ 	.byte	0x00, 0xf0, 0x11, 0x00


	//----- nvinfo : EIATTR_KPARAM_INFO
	.align		4
.L_9:
        /*0018*/ 	.byte	0x04, 0x17
        /*001a*/ 	.short	(.L_11 - .L_10)
.L_10:
        /*001c*/ 	.word	0x00000000
        /*0020*/ 	.short	0x0002
        /*0022*/ 	.short	0x0010
        /*0024*/ 	.byte	0x00, 0xf0, 0x11, 0x00


	//----- nvinfo : EIATTR_KPARAM_INFO
	.align		4
.L_11:
        /*0028*/ 	.byte	0x04, 0x17
        /*002a*/ 	.short	(.L_13 - .L_12)
.L_12:
        /*002c*/ 	.word	0x00000000
        /*0030*/ 	.short	0x0001
        /*0032*/ 	.short	0x0008
        /*0034*/ 	.byte	0x00, 0xf5, 0x21, 0x00


	//----- nvinfo : EIATTR_KPARAM_INFO
	.align		4
.L_13:
        /*0038*/ 	.byte	0x04, 0x17
        /*003a*/ 	.short	(.L_15 - .L_14)
.L_14:
        /*003c*/ 	.word	0x00000000
        /*0040*/ 	.short	0x0000
        /*0042*/ 	.short	0x0000
        /*0044*/ 	.byte	0x00, 0xf5, 0x21, 0x00


	//----- nvinfo : EIATTR_SPARSE_MMA_MASK
	.align		4
.L_15:
        /*0048*/ 	.byte	0x03, 0x50
        /*004a*/ 	.short	0x0000


	//----- nvinfo : EIATTR_MAXREG_COUNT
	.align		4
        /*004c*/ 	.byte	0x03, 0x1b
        /*004e*/ 	.short	0x00ff


	//----- nvinfo : EIATTR_MERCURY_ISA_VERSION
	.align		4
        /*0050*/ 	.byte	0x03, 0x5f
        /*0052*/ 	.short	0x0101


	//----- nvinfo : EIATTR_VRC_CTA_INIT_COUNT
	.align		4
        /*0054*/ 	.byte	0x02, 0x4a
	.zero		1
	.zero		1


	//----- nvinfo : EIATTR_EXIT_INSTR_OFFSETS
	.align		4
        /*0058*/ 	.byte	0x04, 0x1c
        /*005a*/ 	.short	(.L_17 - .L_16)


	//   ....[0]....
.L_16:
        /*005c*/ 	.word	0x00000140


	//----- nvinfo : EIATTR_CBANK_PARAM_SIZE
	.align		4
.L_17:
        /*0060*/ 	.byte	0x03, 0x19
        /*0062*/ 	.short	0x0018


	//----- nvinfo : EIATTR_PARAM_CBANK
	.align		4
        /*0064*/ 	.byte	0x04, 0x0a
        /*0066*/ 	.short	(.L_19 - .L_18)
	.align		4
.L_18:
        /*0068*/ 	.word	index@(.nv.constant0._Z13matrix_kernelPiS_ii)
        /*006c*/ 	.short	0x0380
        /*006e*/ 	.short	0x0018


	//----- nvinfo : EIATTR_SW_WAR
	.align		4
.L_19:
        /*0070*/ 	.byte	0x04, 0x36
        /*0072*/ 	.short	(.L_21 - .L_20)
.L_20:
        /*0074*/ 	.word	0x00000008
.L_21:


//--------------------- .nv.callgraph             --------------------------
	.section	.nv.callgraph,"",@"SHT_CUDA_CALLGRAPH"
	.align	4
	.sectionentsize	8
	.align		4
        /*0000*/ 	.word	0x00000000
	.align		4
        /*0004*/ 	.word	0xffffffff
	.align		4
        /*0008*/ 	.word	0x00000000
	.align		4
        /*000c*/ 	.word	0xfffffffe
	.align		4
        /*0010*/ 	.word	0x00000000
	.align		4
        /*0014*/ 	.word	0xfffffffd
	.align		4
        /*0018*/ 	.word	0x00000000
	.align		4
        /*001c*/ 	.word	0xfffffffc


//--------------------- .text._Z13matrix_kernelPiS_ii --------------------------
	.section	.text._Z13matrix_kernelPiS_ii,"ax",@progbits
	.align	128
        .global         _Z13matrix_kernelPiS_ii
        .type           _Z13matrix_kernelPiS_ii,@function
        .size           _Z13matrix_kernelPiS_ii,(.L_x_1 - _Z13matrix_kernelPiS_ii)
        .other          _Z13matrix_kernelPiS_ii,@"STO_CUDA_ENTRY STV_DEFAULT"
_Z13matrix_kernelPiS_ii:
.text._Z13matrix_kernelPiS_ii:
[----:B------:R-:W-:Y:S01]  /*0000*/  LDC R1, c[0x0][0x37c] ;  /* 0x0000df00ff017b82 */ /* 0x000fe20000000800 */
[----:B------:R-:W0:Y:S01]  /*0010*/  S2R R7, SR_TID.X ;  /* 0x0000000000077919 */ /* 0x000e220000002100 */
[----:B------:R-:W1:Y:S06]  /*0020*/  LDCU.64 UR8, c[0x0][0x390] ;  /* 0x00007200ff0877ac */ /* 0x000e6c0008000a00 */
[----:B------:R-:W2:Y:S01]  /*0030*/  LDC.64 R2, c[0x0][0x388] ;  /* 0x0000e200ff027b82 */ /* 0x000ea20000000a00 */
[----:B------:R-:W0:Y:S01]  /*0040*/  S2R R0, SR_CTAID.X ;  /* 0x0000000000007919 */ /* 0x000e220000002500 */
[----:B------:R-:W0:Y:S01]  /*0050*/  LDCU UR5, c[0x0][0x360] ;  /* 0x00006c00ff0577ac */ /* 0x000e220008000800 */
[----:B------:R-:W3:Y:S01]  /*0060*/  LDCU.64 UR6, c[0x0][0x358] ;  /* 0x00006b00ff0677ac */ /* 0x000ee20008000a00 */
[----:B-1----:R-:W-:Y:S01]  /*0070*/  UIADD3 UR4, UPT, UPT, UR8, UR9, URZ ;  /* 0x0000000908047290 */ /* 0x002fe2000fffe0ff */
[----:B0-----:R-:W-:Y:S01]  /*0080*/  IMAD R7, R0, UR5, R7 ;  /* 0x0000000500077c24 */ /* 0x001fe2000f8e0207 */
[----:B------:R-:W-:-:S02]  /*0090*/  UMOV UR5, 0xffffffff ;  /* 0xffffffff00057882 */ /* 0x000fc40000000000 */
[----:B------:R-:W-:Y:S02]  /*00a0*/  USHF.L.U32 UR4, UR5, UR4, URZ ;  /* 0x0000000405047299 */ /* 0x000fe400080006ff */
[----:B------:R-:W-:Y:S02]  /*00b0*/  SHF.L.U32 R0, R7, UR8, RZ ;  /* 0x0000000807007c19 */ /* 0x000fe400080006ff */
[----:B------:R-:W-:Y:S02]  /*00c0*/  SHF.R.S32.HI R5, RZ, UR9, R7 ;  /* 0x00000009ff057c19 */ /* 0x000fe40008011407 */
[----:B------:R-:W-:-:S04]  /*00d0*/  LOP3.LUT R0, R0, UR4, RZ, 0x30, !PT ;  /* 0x0000000400007c12 */ /* 0x000fc8000f8e30ff */
[----:B------:R-:W-:-:S05]  /*00e0*/  IADD3 R5, PT, PT, R0, R5, RZ ;  /* 0x0000000500057210 */ /* 0x000fca0007ffe0ff */
[----:B--2---:R-:W-:Y:S02]  /*00f0*/  IMAD.WIDE R2, R5, 0x4, R2 ;  /* 0x0000000405027825 */ /* 0x004fe400078e0202 */
[----:B------:R-:W0:Y:S04]  /*0100*/  LDC.64 R4, c[0x0][0x380] ;  /* 0x0000e000ff047b82 */ /* 0x000e280000000a00 */
[----:B---3--:R-:W2:Y:S01]  /*0110*/  LDG.E R3, desc[UR6][R2.64] ;  /* 0x0000000602037981 */ /* 0x008ea2000c1e1900 */
[----:B0-----:R-:W-:-:S05]  /*0120*/  IMAD.WIDE R4, R7, 0x4, R4 ;  /* 0x0000000407047825 */ /* 0x001fca00078e0204 */
[----:B--2---:R-:W-:Y:S01]  /*0130*/  STG.E desc[UR6][R4.64], R3 ;  /* 0x0000000304007986 */ /* 0x004fe2000c101906 */
[----:B------:R-:W-:Y:S05]  /*0140*/  EXIT ;  /* 0x000000000000794d */ /* 0x000fea0003800000 */
.L_x_0:
[----:B------:R-:W-:-:S00]  /*0150*/  BRA `(.L_x_0) ;  /* 0xfffffffc00fc7947 */ /* 0x000fc0000383ffff */
[----:B------:R-:W-:-:S00]  /*0160*/  NOP ;  /* 0x0000000000007918 */ /* 0x000fc00000000000 */
        /* <DEDUP_REMOVED lines=9> */
.L_x_1:


//--------------------- .nv.shared.reserved.0     --------------------------
	.section	.nv.shared.reserved.0,"aw",@nobits
	.weak		__nv_reservedSMEM_offset_0_alias
	.size		__nv_reservedSMEM_offset_0_alias, 0, 64
	.other		__nv_reservedSMEM_offset_0_alias,@"STO_CUDA_RESERVED_SHARED STV_DEFAULT"
__nv_reservedSMEM_offset_0_alias:
	.zero		0
	.zero		64


//--------------------- .nv.constant0._Z13matrix_kernelPiS_ii --------------------------
	.section	.nv.constant0._Z13matrix_kernelPiS_ii,"a",@progbits
	.sectionflags	@""
	.align	4
.nv.constant0._Z13matrix_kernelPiS_ii:
	.zero		920


//--------------------- SYMBOLS --------------------------

	.type		.nv.reservedSmem.offset0,@object
	.size		.nv.reservedSmem.offset0,0x4
